	.headerflags	@"EF_CUDA_TEXMODE_UNIFIED EF_CUDA_64BIT_ADDRESS EF_CUDA_ACCELERATORS EF_CUDA_SM90 EF_CUDA_VIRTUAL_SM(EF_CUDA_SM90)"
	.elftype	@"ET_EXEC"


//--------------------- .nv.info                  --------------------------
	.section	.nv.info,"",@"SHT_CUDA_INFO"
	.align	4


	//----- nvinfo : EIATTR_REGCOUNT
	.align		4
        /*0000*/ 	.byte	0x04, 0x2f
        /*0002*/ 	.short	(.L_1 - .L_0)
	.align		4
.L_0:
        /*0004*/ 	.word	index@(triton_poi_fused_add_exp_mul_pow_0)
        /*0008*/ 	.word	0x0000000c


	//----- nvinfo : EIATTR_MIN_STACK_SIZE
	.align		4
.L_1:
        /*000c*/ 	.byte	0x04, 0x12
        /*000e*/ 	.short	(.L_3 - .L_2)
	.align		4
.L_2:
        /*0010*/ 	.word	index@(triton_poi_fused_add_exp_mul_pow_0)
        /*0014*/ 	.word	0x00000000


	//----- nvinfo : EIATTR_FRAME_SIZE
	.align		4
.L_3:
        /*0018*/ 	.byte	0x04, 0x11
        /*001a*/ 	.short	(.L_5 - .L_4)
	.align		4
.L_4:
        /*001c*/ 	.word	index@(triton_poi_fused_add_exp_mul_pow_0)
        /*0020*/ 	.word	0x00000000


	//----- nvinfo : EIATTR_MIN_STACK_SIZE
	.align		4
.L_5:
        /*0024*/ 	.byte	0x04, 0x12
        /*0026*/ 	.short	(.L_7 - .L_6)
	.align		4
.L_6:
        /*0028*/ 	.word	index@(triton_poi_fused_add_exp_mul_pow_0)
        /*002c*/ 	.word	0x00000000
.L_7:


//--------------------- .nv.info.triton_poi_fused_add_exp_mul_pow_0 --------------------------
	.section	.nv.info.triton_poi_fused_add_exp_mul_pow_0,"",@"SHT_CUDA_INFO"
	.sectionflags	@""
	.align	4


	//----- nvinfo : EIATTR_CUDA_API_VERSION
	.align		4
        /*0000*/ 	.byte	0x04, 0x37
        /*0002*/ 	.short	(.L_9 - .L_8)
.L_8:
        /*0004*/ 	.word	0x0000007c


	//----- nvinfo : EIATTR_KPARAM_INFO
	.align		4
.L_9:
        /*0008*/ 	.byte	0x04, 0x17
        /*000a*/ 	.short	(.L_11 - .L_10)
.L_10:
        /*000c*/ 	.word	0x00000000
        /*0010*/ 	.short	0x0002
        /*0012*/ 	.short	0x0010
        /*0014*/ 	.byte	0x00, 0xf0, 0x11, 0x00


	//----- nvinfo : EIATTR_KPARAM_INFO
	.align		4
.L_11:
        /*0018*/ 	.byte	0x04, 0x17
        /*001a*/ 	.short	(.L_13 - .L_12)
.L_12:
        /*001c*/ 	.word	0x00000000
        /*0020*/ 	.short	0x0001
        /*0022*/ 	.short	0x0008
        /*0024*/ 	.byte	0x00, 0xf4, 0x21, 0x00


	//----- nvinfo : EIATTR_KPARAM_INFO
	.align		4
.L_13:
        /*0028*/ 	.byte	0x04, 0x17
        /*002a*/ 	.short	(.L_15 - .L_14)
.L_14:
        /*002c*/ 	.word	0x00000000
        /*0030*/ 	.short	0x0000
        /*0032*/ 	.short	0x0000
        /*0034*/ 	.byte	0x00, 0xf4, 0x21, 0x00


	//----- nvinfo : EIATTR_SPARSE_MMA_MASK
	.align		4
.L_15:
        /*0038*/ 	.byte	0x03, 0x50
        /*003a*/ 	.short	0x0000


	//----- nvinfo : EIATTR_MAXREG_COUNT
	.align		4
        /*003c*/ 	.byte	0x03, 0x1b
        /*003e*/ 	.short	0x00ff


	//----- nvinfo : EIATTR_EXIT_INSTR_OFFSETS
	.align		4
        /*0040*/ 	.byte	0x04, 0x1c
        /*0042*/ 	.short	(.L_17 - .L_16)


	//   ....[0]....
.L_16:
        /*0044*/ 	.word	0x00000270


	//   ....[1]....
        /*0048*/ 	.word	0x00000290


	//----- nvinfo : EIATTR_REQNTID
	.align		4
.L_17:
        /*004c*/ 	.byte	0x04, 0x10
        /*004e*/ 	.short	(.L_19 - .L_18)
.L_18:
        /*0050*/ 	.word	0x00000080
        /*0054*/ 	.word	0x00000001
        /*0058*/ 	.word	0x00000001


	//----- nvinfo : EIATTR_CBANK_PARAM_SIZE
	.align		4
.L_19:
        /*005c*/ 	.byte	0x03, 0x19
        /*005e*/ 	.short	0x0014


	//----- nvinfo : EIATTR_PARAM_CBANK
	.align		4
        /*0060*/ 	.byte	0x04, 0x0a
        /*0062*/ 	.short	(.L_21 - .L_20)
	.align		4
.L_20:
        /*0064*/ 	.word	index@(.nv.constant0.triton_poi_fused_add_exp_mul_pow_0)
        /*0068*/ 	.short	0x0210
        /*006a*/ 	.short	0x0014


	//----- nvinfo : EIATTR_SW_WAR
	.align		4
.L_21:
        /*006c*/ 	.byte	0x04, 0x36
        /*006e*/ 	.short	(.L_23 - .L_22)
.L_22:
        /*0070*/ 	.word	0x00000008
.L_23:


//--------------------- .nv.callgraph             --------------------------
	.section	.nv.callgraph,"",@"SHT_CUDA_CALLGRAPH"
	.align	4
	.sectionentsize	8
	.align		4
        /*0000*/ 	.word	0x00000000
	.align		4
        /*0004*/ 	.word	0xffffffff
	.align		4
        /*0008*/ 	.word	0x00000000
	.align		4
        /*000c*/ 	.word	0xfffffffe
	.align		4
        /*0010*/ 	.word	0x00000000
	.align		4
        /*0014*/ 	.word	0xfffffffd
	.align		4
        /*0018*/ 	.word	0x00000000
	.align		4
        /*001c*/ 	.word	0xfffffffc


//--------------------- .text.triton_poi_fused_add_exp_mul_pow_0 --------------------------
	.section	.text.triton_poi_fused_add_exp_mul_pow_0,"ax",@progbits
	.align	128
        .global         triton_poi_fused_add_exp_mul_pow_0
        .type           triton_poi_fused_add_exp_mul_pow_0,@function
        .size           triton_poi_fused_add_exp_mul_pow_0,(.L_x_1 - triton_poi_fused_add_exp_mul_pow_0)
        .other          triton_poi_fused_add_exp_mul_pow_0,@"STO_CUDA_ENTRY STV_DEFAULT"
triton_poi_fused_add_exp_mul_pow_0:
.text.triton_poi_fused_add_exp_mul_pow_0:
[----:B------:R-:W0:Y:S02]  /*0000*/  LDC R1, c[0x0][0x28] ;  /* 0x00000a00ff017b82 */ /* 0x000e240000000800 */
[----:B------:R-:W1:Y:S01]  /*0010*/  S2R R0, SR_TID.X ;  /* 0x0000000000007919 */ /* 0x000e620000002100 */
[----:B------:R-:W2:Y:S01]  /*0020*/  LDC.64 R2, c[0x0][0x210] ;  /* 0x00008400ff027b82 */ /* 0x000ea20000000a00 */
[----:B------:R-:W-:Y:S01]  /*0030*/  CS2R R6, SRZ ;  /* 0x0000000000067805 */ /* 0x000fe2000001ff00 */
[----:B------:R-:W-:Y:S01]  /*0040*/  ULDC.64 UR4, c[0x0][0x208] ;  /* 0x0000820000047ab9 */ /* 0x000fe20000000a00 */
[----:B------:R-:W3:Y:S01]  /*0050*/  S2R R5, SR_CTAID.X ;  /* 0x0000000000057919 */ /* 0x000ee20000002500 */
[----:B-1----:R-:W-:-:S04]  /*0060*/  SHF.L.U32 R0, R0, 0x1, RZ ;  /* 0x0000000100007819 */ /* 0x002fc800000006ff */
[----:B------:R-:W-:-:S04]  /*0070*/  LOP3.LUT R0, R0, 0xfe, RZ, 0xc0, !PT ;  /* 0x000000fe00007812 */ /* 0x000fc800078ec0ff */
[----:B---3--:R-:W-:-:S04]  /*0080*/  LEA R5, R5, R0, 0x8 ;  /* 0x0000000005057211 */ /* 0x008fc800078e40ff */
[C---:B------:R-:W-:Y:S01]  /*0090*/  ISETP.GE.AND P0, PT, R5.reuse, 0x100, PT ;  /* 0x000001000500780c */ /* 0x040fe20003f06270 */
[----:B--2---:R-:W-:-:S12]  /*00a0*/  IMAD.WIDE R2, R5, 0x4, R2 ;  /* 0x0000000405027825 */ /* 0x004fd800078e0202 */
[----:B------:R1:W2:Y:S01]  /*00b0*/  @!P0 LDG.E.64 R6, desc[UR4][R2.64] ;  /* 0x0000000402068981 */ /* 0x0002a2000c1e1b00 */
[----:B------:R-:W-:Y:S01]  /*00c0*/  HFMA2.MMA R9, -RZ, RZ, 1.625, 0 ;  /* 0x3e800000ff097435 */ /* 0x000fe200000001ff */
[----:B-1----:R-:W1:Y:S02]  /*00d0*/  LDC.64 R2, c[0x0][0x218] ;  /* 0x00008600ff027b82 */ /* 0x002e640000000a00 */
[----:B-1----:R-:W-:-:S04]  /*00e0*/  IMAD.WIDE R2, R5, 0x4, R2 ;  /* 0x0000000405027825 */ /* 0x002fc800078e0202 */
[----:B--2---:R-:W-:Y:S01]  /*00f0*/  FMUL R6, R6, -0.5 ;  /* 0xbf00000006067820 */ /* 0x004fe20000400000 */
[----:B------:R-:W-:-:S03]  /*0100*/  FMUL R7, R7, -0.5 ;  /* 0xbf00000007077820 */ /* 0x000fc60000400000 */
[----:B------:R-:W-:Y:S01]  /*0110*/  FMUL R6, R6, 1.4426950216293334961 ;  /* 0x3fb8aa3b06067820 */ /* 0x000fe20000400000 */
[----:B------:R-:W-:-:S04]  /*0120*/  FMUL R7, R7, 1.4426950216293334961 ;  /* 0x3fb8aa3b07077820 */ /* 0x000fc80000400000 */
[----:B------:R-:W-:Y:S02]  /*0130*/  FSETP.GEU.AND P1, PT, R6, -126, PT ;  /* 0xc2fc00000600780b */ /* 0x000fe40003f2e000 */
[----:B------:R-:W-:-:S11]  /*0140*/  FSETP.GEU.AND P2, PT, R7, -126, PT ;  /* 0xc2fc00000700780b */ /* 0x000fd60003f4e000 */
[----:B------:R-:W-:Y:S02]  /*0150*/  @!P1 FMUL R6, R6, 0.5 ;  /* 0x3f00000006069820 */ /* 0x000fe40000400000 */
[----:B------:R-:W-:Y:S02]  /*0160*/  @!P2 FMUL R7, R7, 0.5 ;  /* 0x3f0000000707a820 */ /* 0x000fe40000400000 */
[----:B------:R-:W1:Y:S08]  /*0170*/  MUFU.EX2 R0, R6 ;  /* 0x0000000600007308 */ /* 0x000e700000000800 */
[----:B------:R-:W2:Y:S01]  /*0180*/  MUFU.EX2 R4, R7 ;  /* 0x0000000700047308 */ /* 0x000ea20000000800 */
[----:B-1----:R-:W-:-:S04]  /*0190*/  @!P1 FMUL R0, R0, R0 ;  /* 0x0000000000009220 */ /* 0x002fc80000400000 */
[----:B------:R-:W-:Y:S01]  /*01a0*/  FADD R0, R0, 1 ;  /* 0x3f80000000007421 */ /* 0x000fe20000000000 */
[----:B--2---:R-:W-:-:S04]  /*01b0*/  @!P2 FMUL R4, R4, R4 ;  /* 0x000000040404a220 */ /* 0x004fc80000400000 */
[----:B------:R-:W-:Y:S01]  /*01c0*/  FSETP.GT.AND P1, PT, R0, 8.50705917302346158658e+37, PT ;  /* 0x7e8000000000780b */ /* 0x000fe20003f24000 */
[----:B------:R-:W-:-:S03]  /*01d0*/  FADD R4, R4, 1 ;  /* 0x3f80000004047421 */ /* 0x000fc60000000000 */
[----:B------:R-:W-:Y:S02]  /*01e0*/  FSEL R7, R9, 1, P1 ;  /* 0x3f80000009077808 */ /* 0x000fe40000800000 */
[----:B------:R-:W-:-:S04]  /*01f0*/  FSETP.GT.AND P2, PT, R4, 8.50705917302346158658e+37, PT ;  /* 0x7e8000000400780b */ /* 0x000fc80003f44000 */
[----:B------:R-:W-:-:S03]  /*0200*/  FSEL R9, R9, 1, P2 ;  /* 0x3f80000009097808 */ /* 0x000fc60001000000 */
[----:B------:R-:W-:-:S06]  /*0210*/  @P1 FMUL R0, R0, 0.25 ;  /* 0x3e80000000001820 */ /* 0x000fcc0000400000 */
[----:B------:R-:W1:Y:S01]  /*0220*/  MUFU.RCP R0, R0 ;  /* 0x0000000000007308 */ /* 0x000e620000001000 */
[----:B------:R-:W-:-:S07]  /*0230*/  @P2 FMUL R4, R4, 0.25 ;  /* 0x3e80000004042820 */ /* 0x000fce0000400000 */
[----:B------:R-:W2:Y:S01]  /*0240*/  MUFU.RCP R4, R4 ;  /* 0x0000000400047308 */ /* 0x000ea20000001000 */
[----:B-1----:R-:W-:Y:S01]  /*0250*/  FMUL R8, R0, R7 ;  /* 0x0000000700087220 */ /* 0x002fe20000400000 */
[----:B--2---:R-:W-:Y:S01]  /*0260*/  FMUL R9, R4, R9 ;  /* 0x0000000904097220 */ /* 0x004fe20000400000 */
[----:B------:R-:W-:Y:S06]  /*0270*/  @P0 EXIT ;  /* 0x000000000000094d */ /* 0x000fec0003800000 */
[----:B------:R-:W-:Y:S01]  /*0280*/  STG.E.64 desc[UR4][R2.64], R8 ;  /* 0x0000000802007986 */ /* 0x000fe2000c101b04 */
[----:B------:R-:W-:Y:S05]  /*0290*/  EXIT ;  /* 0x000000000000794d */ /* 0x000fea0003800000 */
.L_x_0:
[----:B------:R-:W-:-:S00]  /*02a0*/  BRA `(.L_x_0) ;  /* 0xfffffffc00fc7947 */ /* 0x000fc0000383ffff */
[----:B------:R-:W-:-:S00]  /*02b0*/  NOP ;  /* 0x0000000000007918 */ /* 0x000fc00000000000 */
        /* <DEDUP_REMOVED lines=12> */
.L_x_1:


//--------------------- .nv.constant0.triton_poi_fused_add_exp_mul_pow_0 --------------------------
	.section	.nv.constant0.triton_poi_fused_add_exp_mul_pow_0,"a",@progbits
	.sectionflags	@""
	.align	4
.nv.constant0.triton_poi_fused_add_exp_mul_pow_0:
	.zero		548
